//
// Generated by NVIDIA NVVM Compiler
//
// Compiler Build ID: CL-36424714
// Cuda compilation tools, release 13.0, V13.0.88
// Based on NVVM 20.0.0
//

.version 9.0
.target sm_100
.address_size 64

	// .globl	_Z14pari_dispari_1Pi

.visible .entry _Z14pari_dispari_1Pi(
	.param .u64 .ptr .align 1 _Z14pari_dispari_1Pi_param_0
)
{
	.reg .b32 	%r<10>;
	.reg .b64 	%rd<5>;

	ld.param.u64 	%rd1, [_Z14pari_dispari_1Pi_param_0];
	cvta.to.global.u64 	%rd2, %rd1;
	mov.u32 	%r1, %ctaid.x;
	mov.u32 	%r2, %ntid.x;
	mov.u32 	%r3, %tid.x;
	mad.lo.s32 	%r4, %r1, %r2, %r3;
	and.b32  	%r5, %r4, 1;
	shl.b32 	%r6, %r4, 1;
	not.b32 	%r7, %r6;
	and.b32  	%r8, %r7, 2;
	or.b32  	%r9, %r8, %r5;
	mul.wide.s32 	%rd3, %r4, 4;
	add.s64 	%rd4, %rd2, %rd3;
	st.global.u32 	[%rd4], %r9;
	ret;

}


// ===== COMPILED SASS (sm_100) =====

	.target	sm_100

	.elftype	@"ET_EXEC"


//--------------------- .note.nv.tkinfo           --------------------------
	.section	.note.nv.tkinfo,"",@"SHT_NOTE"
	.sectionflags	@"SHF_NOTE_NV_TKINFO"
	.tkinfo
        /*0018*/ 	.word	0x00000002
        /*0030*/ 	.string	""
        /*0030*/ 	.string	"ptxas"
        /*0030*/ 	.string	"Cuda compilation tools, release 13.0, V13.0.88"
        /*0030*/ 	.string	"Build cuda_13.0.r13.0/compiler.36424714_0"
        /*0030*/ 	.string	"-arch sm_100 -m 64 "



//--------------------- .note.nv.cuinfo           --------------------------
	.section	.note.nv.cuinfo,"",@"SHT_NOTE"
	.sectionflags	@"SHF_NOTE_NV_CUINFO"
        /*0018*/ 	.short	0x0002
        /*001a*/ 	.short	0x0064
        /*001c*/ 	.short	0x0082
	.zero		2


//--------------------- .nv.info                  --------------------------
	.section	.nv.info,"",@"SHT_CUDA_INFO"
	.align	4


	//----- nvinfo : EIATTR_REGCOUNT
	.align		4
        /*0000*/ 	.byte	0x04, 0x2f
        /*0002*/ 	.short	(.L_1 - .L_0)
	.align		4
.L_0:
        /*0004*/ 	.word	index@(_Z14pari_dispari_1Pi)
        /*0008*/ 	.word	0x00000008


	//----- nvinfo : EIATTR_FRAME_SIZE
	.align		4
.L_1:
        /*000c*/ 	.byte	0x04, 0x11
        /*000e*/ 	.short	(.L_3 - .L_2)
	.align		4
.L_2:
        /*0010*/ 	.word	index@(_Z14pari_dispari_1Pi)
        /*0014*/ 	.word	0x00000000


	//----- nvinfo : EIATTR_MIN_STACK_SIZE
	.align		4
.L_3:
        /*0018*/ 	.byte	0x04, 0x12
        /*001a*/ 	.short	(.L_5 - .L_4)
	.align		4
.L_4:
        /*001c*/ 	.word	index@(_Z14pari_dispari_1Pi)
        /*0020*/ 	.word	0x00000000
.L_5:


//--------------------- .nv.compat                --------------------------
	.section	.nv.compat,"",@"SHT_CUDA_COMPAT_INFO"
	.align	4
        /*0000*/ 	.byte	0x02, 0x09, 0x00, 0x00, 0x02, 0x02, 0x01, 0x00, 0x02, 0x05, 0x05, 0x00, 0x03, 0x07, 0x01, 0x01
        /*0010*/ 	.byte	0x02, 0x03, 0x00, 0x00, 0x02, 0x06, 0x01, 0x00, 0x04, 0x0b, 0x08, 0x00, 0x09, 0x00, 0x00, 0x00
        /*0020*/ 	.byte	0x00, 0x00, 0x00, 0x00


//--------------------- .nv.info._Z14pari_dispari_1Pi --------------------------
	.section	.nv.info._Z14pari_dispari_1Pi,"",@"SHT_CUDA_INFO"
	.sectionflags	@""
	.align	4


	//----- nvinfo : EIATTR_CUDA_API_VERSION
	.align		4
        /*0000*/ 	.byte	0x04, 0x37
        /*0002*/ 	.short	(.L_7 - .L_6)
.L_6:
        /*0004*/ 	.word	0x00000082


	//----- nvinfo : EIATTR_KPARAM_INFO
	.align		4
.L_7:
        /*0008*/ 	.byte	0x04, 0x17
        /*000a*/ 	.short	(.L_9 - .L_8)
.L_8:
        /*000c*/ 	.word	0x00000000
        /*0010*/ 	.short	0x0000
        /*0012*/ 	.short	0x0000
        /*0014*/ 	.byte	0x00, 0xf5, 0x21, 0x00


	//----- nvinfo : EIATTR_SPARSE_MMA_MASK
	.align		4
.L_9:
        /*0018*/ 	.byte	0x03, 0x50
        /*001a*/ 	.short	0x0000


	//----- nvinfo : EIATTR_MAXREG_COUNT
	.align		4
        /*001c*/ 	.byte	0x03, 0x1b
        /*001e*/ 	.short	0x00ff


	//----- nvinfo : EIATTR_MERCURY_ISA_VERSION
	.align		4
        /*0020*/ 	.byte	0x03, 0x5f
        /*0022*/ 	.short	0x0101


	//----- nvinfo : EIATTR_VRC_CTA_INIT_COUNT
	.align		4
        /*0024*/ 	.byte	0x02, 0x4a
	.zero		1
	.zero		1


	//----- nvinfo : EIATTR_EXIT_INSTR_OFFSETS
	.align		4
        /*0028*/ 	.byte	0x04, 0x1c
        /*002a*/ 	.short	(.L_11 - .L_10)


	//   ....[0]....
.L_10:
        /*002c*/ 	.word	0x000000c0


	//----- nvinfo : EIATTR_CBANK_PARAM_SIZE
	.align		4
.L_11:
        /*0030*/ 	.byte	0x03, 0x19
        /*0032*/ 	.short	0x0008


	//----- nvinfo : EIATTR_PARAM_CBANK
	.align		4
        /*0034*/ 	.byte	0x04, 0x0a
        /*0036*/ 	.short	(.L_13 - .L_12)
	.align		4
.L_12:
        /*0038*/ 	.word	index@(.nv.constant0._Z14pari_dispari_1Pi)
        /*003c*/ 	.short	0x0380
        /*003e*/ 	.short	0x0008


	//----- nvinfo : EIATTR_SW_WAR
	.align		4
.L_13:
        /*0040*/ 	.byte	0x04, 0x36
        /*0042*/ 	.short	(.L_15 - .L_14)
.L_14:
        /*0044*/ 	.word	0x00000008
.L_15:


//--------------------- .nv.callgraph             --------------------------
	.section	.nv.callgraph,"",@"SHT_CUDA_CALLGRAPH"
	.align	4
	.sectionentsize	8
	.align		4
        /*0000*/ 	.word	0x00000000
	.align		4
        /*0004*/ 	.word	0xffffffff
	.align		4
        /*0008*/ 	.word	0x00000000
	.align		4
        /*000c*/ 	.word	0xfffffffe
	.align		4
        /*0010*/ 	.word	0x00000000
	.align		4
        /*0014*/ 	.word	0xfffffffd
	.align		4
        /*0018*/ 	.word	0x00000000
	.align		4
        /*001c*/ 	.word	0xfffffffc


//--------------------- .text._Z14pari_dispari_1Pi --------------------------
	.section	.text._Z14pari_dispari_1Pi,"ax",@progbits
	.align	128
        .global         _Z14pari_dispari_1Pi
        .type           _Z14pari_dispari_1Pi,@function
        .size           _Z14pari_dispari_1Pi,(.L_x_1 - _Z14pari_dispari_1Pi)
        .other          _Z14pari_dispari_1Pi,@"STO_CUDA_ENTRY STV_DEFAULT"
_Z14pari_dispari_1Pi:
.text._Z14pari_dispari_1Pi:
[----:B------:R-:W-:Y:S01]  /*0000*/  LDC R1, c[0x0][0x37c] ;  /* 0x0000df00ff017b82 */ /* 0x000fe20000000800 */
[----:B------:R-:W0:Y:S07]  /*0010*/  S2R R0, SR_TID.X ;  /* 0x0000000000007919 */ /* 0x000e2e0000002100 */
[----:B------:R-:W0:Y:S01]  /*0020*/  S2UR UR6, SR_CTAID.X ;  /* 0x00000000000679c3 */ /* 0x000e220000002500 */
[----:B------:R-:W1:Y:S07]  /*0030*/  LDCU.64 UR4, c[0x0][0x358] ;  /* 0x00006b00ff0477ac */ /* 0x000e6e0008000a00 */
[----:B------:R-:W0:Y:S08]  /*0040*/  LDC R5, c[0x0][0x360] ;  /* 0x0000d800ff057b82 */ /* 0x000e300000000800 */
[----:B------:R-:W2:Y:S01]  /*0050*/  LDC.64 R2, c[0x0][0x380] ;  /* 0x0000e000ff027b82 */ /* 0x000ea20000000a00 */
[----:B0-----:R-:W-:-:S05]  /*0060*/  IMAD R5, R5, UR6, R0 ;  /* 0x0000000605057c24 */ /* 0x001fca000f8e0200 */
[C---:B------:R-:W-:Y:S01]  /*0070*/  SHF.L.U32 R0, R5.reuse, 0x1, RZ ;  /* 0x0000000105007819 */ /* 0x040fe200000006ff */
[----:B--2---:R-:W-:-:S03]  /*0080*/  IMAD.WIDE R2, R5, 0x4, R2 ;  /* 0x0000000405027825 */ /* 0x004fc600078e0202 */
[----:B------:R-:W-:-:S04]  /*0090*/  LOP3.LUT R0, R0, 0x2, RZ, 0xc, !PT ;  /* 0x0000000200007812 */ /* 0x000fc800078e0cff */
[----:B------:R-:W-:-:S05]  /*00a0*/  LOP3.LUT R5, R0, 0x1, R5, 0xf8, !PT ;  /* 0x0000000100057812 */ /* 0x000fca00078ef805 */
[----:B-1----:R-:W-:Y:S01]  /*00b0*/  STG.E desc[UR4][R2.64], R5 ;  /* 0x0000000502007986 */ /* 0x002fe2000c101904 */
[----:B------:R-:W-:Y:S05]  /*00c0*/  EXIT ;  /* 0x000000000000794d */ /* 0x000fea0003800000 */
.L_x_0:
[----:B------:R-:W-:-:S00]  /*00d0*/  BRA `(.L_x_0) ;  /* 0xfffffffc00fc7947 */ /* 0x000fc0000383ffff */
[----:B------:R-:W-:-:S00]  /*00e0*/  NOP ;  /* 0x0000000000007918 */ /* 0x000fc00000000000 */
        /* <DEDUP_REMOVED lines=9> */
.L_x_1:


//--------------------- .nv.shared.reserved.0     --------------------------
	.section	.nv.shared.reserved.0,"aw",@nobits
	.weak		__nv_reservedSMEM_offset_0_alias
	.size		__nv_reservedSMEM_offset_0_alias, 0, 64
	.other		__nv_reservedSMEM_offset_0_alias,@"STO_CUDA_RESERVED_SHARED STV_DEFAULT"
__nv_reservedSMEM_offset_0_alias:
	.zero		0
	.zero		64


//--------------------- .nv.constant0._Z14pari_dispari_1Pi --------------------------
	.section	.nv.constant0._Z14pari_dispari_1Pi,"a",@progbits
	.sectionflags	@""
	.align	4
.nv.constant0._Z14pari_dispari_1Pi:
	.zero		904


//--------------------- SYMBOLS --------------------------

	.type		.nv.reservedSmem.offset0,@object
	.size		.nv.reservedSmem.offset0,0x4
